//
// Generated by NVIDIA NVVM Compiler
//
// Compiler Build ID: CL-36424714
// Cuda compilation tools, release 13.0, V13.0.88
// Based on NVVM 20.0.0
//

.version 9.0
.target sm_100
.address_size 64

	// .globl	default_function_kernel

.visible .entry default_function_kernel(
	.param .u64 .ptr .align 1 default_function_kernel_param_0,
	.param .u64 .ptr .align 1 default_function_kernel_param_1,
	.param .u64 .ptr .align 1 default_function_kernel_param_2,
	.param .u64 .ptr .align 1 default_function_kernel_param_3
)
.maxntid 60
{
	.reg .b32 	%r<9>;
	.reg .b32 	%f<8>;
	.reg .b64 	%rd<15>;

	ld.param.u64 	%rd1, [default_function_kernel_param_0];
	ld.param.u64 	%rd2, [default_function_kernel_param_1];
	ld.param.u64 	%rd3, [default_function_kernel_param_2];
	ld.param.u64 	%rd4, [default_function_kernel_param_3];
	cvta.to.global.u64 	%rd5, %rd1;
	cvta.to.global.u64 	%rd6, %rd4;
	cvta.to.global.u64 	%rd7, %rd3;
	cvta.to.global.u64 	%rd8, %rd2;
	mov.u32 	%r1, %ctaid.x;
	mov.u32 	%r2, %tid.x;
	mad.lo.s32 	%r3, %r1, 60, %r2;
	mul.wide.u32 	%rd9, %r3, 4;
	add.s64 	%rd10, %rd8, %rd9;
	ld.global.nc.f32 	%f1, [%rd10];
	mul.hi.u32 	%r4, %r1, -2004318071;
	shr.u32 	%r5, %r4, 3;
	and.b32  	%r6, %r5, 60;
	add.s32 	%r7, %r1, %r6;
	and.b32  	%r8, %r7, 60;
	cvt.u64.u32 	%rd11, %r8;
	add.s64 	%rd12, %rd7, %rd11;
	ld.global.nc.f32 	%f2, [%rd12];
	sub.f32 	%f3, %f1, %f2;
	add.s64 	%rd13, %rd6, %rd11;
	ld.global.nc.f32 	%f4, [%rd13];
	add.f32 	%f5, %f4, 0f3727C5AC;
	sqrt.rn.f32 	%f6, %f5;
	div.rn.f32 	%f7, %f3, %f6;
	add.s64 	%rd14, %rd5, %rd9;
	st.global.f32 	[%rd14], %f7;
	ret;

}


// ===== COMPILED SASS (sm_100) =====

	.target	sm_100

	.elftype	@"ET_EXEC"


//--------------------- .note.nv.tkinfo           --------------------------
	.section	.note.nv.tkinfo,"",@"SHT_NOTE"
	.sectionflags	@"SHF_NOTE_NV_TKINFO"
	.tkinfo
        /*0018*/ 	.word	0x00000002
        /*0030*/ 	.string	""
        /*0030*/ 	.string	"ptxas"
        /*0030*/ 	.string	"Cuda compilation tools, release 13.0, V13.0.88"
        /*0030*/ 	.string	"Build cuda_13.0.r13.0/compiler.36424714_0"
        /*0030*/ 	.string	"-arch sm_100 -m 64 "



//--------------------- .note.nv.cuinfo           --------------------------
	.section	.note.nv.cuinfo,"",@"SHT_NOTE"
	.sectionflags	@"SHF_NOTE_NV_CUINFO"
        /*0018*/ 	.short	0x0002
        /*001a*/ 	.short	0x0064
        /*001c*/ 	.short	0x0082
	.zero		2


//--------------------- .nv.info                  --------------------------
	.section	.nv.info,"",@"SHT_CUDA_INFO"
	.align	4


	//----- nvinfo : EIATTR_REGCOUNT
	.align		4
        /*0000*/ 	.byte	0x04, 0x2f
        /*0002*/ 	.short	(.L_1 - .L_0)
	.align		4
.L_0:
        /*0004*/ 	.word	index@(default_function_kernel)
        /*0008*/ 	.word	0x00000010


	//----- nvinfo : EIATTR_FRAME_SIZE
	.align		4
.L_1:
        /*000c*/ 	.byte	0x04, 0x11
        /*000e*/ 	.short	(.L_3 - .L_2)
	.align		4
.L_2:
        /*0010*/ 	.word	index@($__internal_1_$__cuda_sm3x_div_rn_noftz_f32_slowpath)
        /*0014*/ 	.word	0x00000000


	//----- nvinfo : EIATTR_FRAME_SIZE
	.align		4
.L_3:
        /*0018*/ 	.byte	0x04, 0x11
        /*001a*/ 	.short	(.L_5 - .L_4)
	.align		4
.L_4:
        /*001c*/ 	.word	index@($__internal_0_$__cuda_sm20_sqrt_rn_f32_slowpath)
        /*0020*/ 	.word	0x00000000


	//----- nvinfo : EIATTR_FRAME_SIZE
	.align		4
.L_5:
        /*0024*/ 	.byte	0x04, 0x11
        /*0026*/ 	.short	(.L_7 - .L_6)
	.align		4
.L_6:
        /*0028*/ 	.word	index@(default_function_kernel)
        /*002c*/ 	.word	0x00000000


	//----- nvinfo : EIATTR_MIN_STACK_SIZE
	.align		4
.L_7:
        /*0030*/ 	.byte	0x04, 0x12
        /*0032*/ 	.short	(.L_9 - .L_8)
	.align		4
.L_8:
        /*0034*/ 	.word	index@(default_function_kernel)
        /*0038*/ 	.word	0x00000000
.L_9:


//--------------------- .nv.compat                --------------------------
	.section	.nv.compat,"",@"SHT_CUDA_COMPAT_INFO"
	.align	4
        /*0000*/ 	.byte	0x02, 0x09, 0x00, 0x00, 0x02, 0x02, 0x01, 0x00, 0x02, 0x05, 0x05, 0x00, 0x03, 0x07, 0x01, 0x01
        /*0010*/ 	.byte	0x02, 0x03, 0x00, 0x00, 0x02, 0x06, 0x01, 0x00, 0x04, 0x0b, 0x08, 0x00, 0x01, 0x00, 0x00, 0x00
        /*0020*/ 	.byte	0x00, 0x00, 0x00, 0x00


//--------------------- .nv.info.default_function_kernel --------------------------
	.section	.nv.info.default_function_kernel,"",@"SHT_CUDA_INFO"
	.sectionflags	@""
	.align	4


	//----- nvinfo : EIATTR_CUDA_API_VERSION
	.align		4
        /*0000*/ 	.byte	0x04, 0x37
        /*0002*/ 	.short	(.L_11 - .L_10)
.L_10:
        /*0004*/ 	.word	0x00000082


	//----- nvinfo : EIATTR_KPARAM_INFO
	.align		4
.L_11:
        /*0008*/ 	.byte	0x04, 0x17
        /*000a*/ 	.short	(.L_13 - .L_12)
.L_12:
        /*000c*/ 	.word	0x00000000
        /*0010*/ 	.short	0x0003
        /*0012*/ 	.short	0x0018
        /*0014*/ 	.byte	0x00, 0xf5, 0x21, 0x00


	//----- nvinfo : EIATTR_KPARAM_INFO
	.align		4
.L_13:
        /*0018*/ 	.byte	0x04, 0x17
        /*001a*/ 	.short	(.L_15 - .L_14)
.L_14:
        /*001c*/ 	.word	0x00000000
        /*0020*/ 	.short	0x0002
        /*0022*/ 	.short	0x0010
        /*0024*/ 	.byte	0x00, 0xf5, 0x21, 0x00


	//----- nvinfo : EIATTR_KPARAM_INFO
	.align		4
.L_15:
        /*0028*/ 	.byte	0x04, 0x17
        /*002a*/ 	.short	(.L_17 - .L_16)
.L_16:
        /*002c*/ 	.word	0x00000000
        /*0030*/ 	.short	0x0001
        /*0032*/ 	.short	0x0008
        /*0034*/ 	.byte	0x00, 0xf5, 0x21, 0x00


	//----- nvinfo : EIATTR_KPARAM_INFO
	.align		4
.L_17:
        /*0038*/ 	.byte	0x04, 0x17
        /*003a*/ 	.short	(.L_19 - .L_18)
.L_18:
        /*003c*/ 	.word	0x00000000
        /*0040*/ 	.short	0x0000
        /*0042*/ 	.short	0x0000
        /*0044*/ 	.byte	0x00, 0xf5, 0x21, 0x00


	//----- nvinfo : EIATTR_SPARSE_MMA_MASK
	.align		4
.L_19:
        /*0048*/ 	.byte	0x03, 0x50
        /*004a*/ 	.short	0x0000


	//----- nvinfo : EIATTR_MAXREG_COUNT
	.align		4
        /*004c*/ 	.byte	0x03, 0x1b
        /*004e*/ 	.short	0x00ff


	//----- nvinfo : EIATTR_MERCURY_ISA_VERSION
	.align		4
        /*0050*/ 	.byte	0x03, 0x5f
        /*0052*/ 	.short	0x0101


	//----- nvinfo : EIATTR_VRC_CTA_INIT_COUNT
	.align		4
        /*0054*/ 	.byte	0x02, 0x4a
	.zero		1
	.zero		1


	//----- nvinfo : EIATTR_EXIT_INSTR_OFFSETS
	.align		4
        /*0058*/ 	.byte	0x04, 0x1c
        /*005a*/ 	.short	(.L_21 - .L_20)


	//   ....[0]....
.L_20:
        /*005c*/ 	.word	0x00000320


	//----- nvinfo : EIATTR_MAX_THREADS
	.align		4
.L_21:
        /*0060*/ 	.byte	0x04, 0x05
        /*0062*/ 	.short	(.L_23 - .L_22)
.L_22:
        /*0064*/ 	.word	0x0000003c
        /*0068*/ 	.word	0x00000001
        /*006c*/ 	.word	0x00000001


	//----- nvinfo : EIATTR_CRS_STACK_SIZE
	.align		4
.L_23:
        /*0070*/ 	.byte	0x04, 0x1e
        /*0072*/ 	.short	(.L_25 - .L_24)
.L_24:
        /*0074*/ 	.word	0x00000000


	//----- nvinfo : EIATTR_CBANK_PARAM_SIZE
	.align		4
.L_25:
        /*0078*/ 	.byte	0x03, 0x19
        /*007a*/ 	.short	0x0020


	//----- nvinfo : EIATTR_PARAM_CBANK
	.align		4
        /*007c*/ 	.byte	0x04, 0x0a
        /*007e*/ 	.short	(.L_27 - .L_26)
	.align		4
.L_26:
        /*0080*/ 	.word	index@(.nv.constant0.default_function_kernel)
        /*0084*/ 	.short	0x0380
        /*0086*/ 	.short	0x0020


	//----- nvinfo : EIATTR_SW_WAR
	.align		4
.L_27:
        /*0088*/ 	.byte	0x04, 0x36
        /*008a*/ 	.short	(.L_29 - .L_28)
.L_28:
        /*008c*/ 	.word	0x00000008
.L_29:


//--------------------- .nv.callgraph             --------------------------
	.section	.nv.callgraph,"",@"SHT_CUDA_CALLGRAPH"
	.align	4
	.sectionentsize	8
	.align		4
        /*0000*/ 	.word	0x00000000
	.align		4
        /*0004*/ 	.word	0xffffffff
	.align		4
        /*0008*/ 	.word	0x00000000
	.align		4
        /*000c*/ 	.word	0xfffffffe
	.align		4
        /*0010*/ 	.word	0x00000000
	.align		4
        /*0014*/ 	.word	0xfffffffd
	.align		4
        /*0018*/ 	.word	0x00000000
	.align		4
        /*001c*/ 	.word	0xfffffffc


//--------------------- .text.default_function_kernel --------------------------
	.section	.text.default_function_kernel,"ax",@progbits
	.align	128
        .global         default_function_kernel
        .type           default_function_kernel,@function
        .size           default_function_kernel,(.L_x_18 - default_function_kernel)
        .other          default_function_kernel,@"STO_CUDA_ENTRY STV_DEFAULT"
default_function_kernel:
.text.default_function_kernel:
[----:B------:R-:W-:Y:S01]  /*0000*/  LDC R1, c[0x0][0x37c] ;  /* 0x0000df00ff017b82 */ /* 0x000fe20000000800 */
[----:B------:R-:W0:Y:S01]  /*0010*/  S2R R5, SR_CTAID.X ;  /* 0x0000000000057919 */ /* 0x000e220000002500 */
[----:B------:R-:W1:Y:S06]  /*0020*/  LDCU.128 UR8, c[0x0][0x390] ;  /* 0x00007200ff0877ac */ /* 0x000e6c0008000c00 */
[----:B------:R-:W2:Y:S01]  /*0030*/  LDC.64 R2, c[0x0][0x388] ;  /* 0x0000e200ff027b82 */ /* 0x000ea20000000a00 */
[----:B------:R-:W3:Y:S01]  /*0040*/  S2R R4, SR_TID.X ;  /* 0x0000000000047919 */ /* 0x000ee20000002100 */
[----:B------:R-:W4:Y:S01]  /*0050*/  LDCU.64 UR4, c[0x0][0x358] ;  /* 0x00006b00ff0477ac */ /* 0x000f220008000a00 */
[----:B0-----:R-:W-:-:S05]  /*0060*/  IMAD.HI.U32 R0, R5, -0x77777777, RZ ;  /* 0x8888888905007827 */ /* 0x001fca00078e00ff */
[----:B------:R-:W-:-:S04]  /*0070*/  SHF.R.U32.HI R0, RZ, 0x3, R0 ;  /* 0x00000003ff007819 */ /* 0x000fc80000011600 */
[----:B------:R-:W-:-:S05]  /*0080*/  LOP3.LUT R0, R0, 0x3c, RZ, 0xc0, !PT ;  /* 0x0000003c00007812 */ /* 0x000fca00078ec0ff */
[----:B------:R-:W-:-:S05]  /*0090*/  IMAD.IADD R0, R0, 0x1, R5 ;  /* 0x0000000100007824 */ /* 0x000fca00078e0205 */
[----:B------:R-:W-:-:S04]  /*00a0*/  LOP3.LUT R0, R0, 0x3c, RZ, 0xc0, !PT ;  /* 0x0000003c00007812 */ /* 0x000fc800078ec0ff */
[----:B-1----:R-:W-:-:S05]  /*00b0*/  IADD3 R8, P0, PT, R0, UR10, RZ ;  /* 0x0000000a00087c10 */ /* 0x002fca000ff1e0ff */
[----:B------:R-:W-:-:S05]  /*00c0*/  IMAD.X R9, RZ, RZ, UR11, P0 ;  /* 0x0000000bff097e24 */ /* 0x000fca00080e06ff */
[----:B----4-:R-:W4:Y:S01]  /*00d0*/  LDG.E.CONSTANT R8, desc[UR4][R8.64] ;  /* 0x0000000408087981 */ /* 0x010f22000c1e9900 */
[----:B------:R-:W-:Y:S01]  /*00e0*/  IADD3 R6, P0, PT, R0, UR8, RZ ;  /* 0x0000000800067c10 */ /* 0x000fe2000ff1e0ff */
[----:B---3--:R-:W-:-:S04]  /*00f0*/  IMAD R4, R5, 0x3c, R4 ;  /* 0x0000003c05047824 */ /* 0x008fc800078e0204 */
[----:B------:R-:W-:Y:S02]  /*0100*/  IMAD.X R7, RZ, RZ, UR9, P0 ;  /* 0x00000009ff077e24 */ /* 0x000fe400080e06ff */
[----:B--2---:R-:W-:-:S04]  /*0110*/  IMAD.WIDE.U32 R2, R4, 0x4, R2 ;  /* 0x0000000404027825 */ /* 0x004fc800078e0002 */
[----:B------:R-:W2:Y:S04]  /*0120*/  LDG.E.CONSTANT R7, desc[UR4][R6.64] ;  /* 0x0000000406077981 */ /* 0x000ea8000c1e9900 */
[----:B------:R4:W2:Y:S02]  /*0130*/  LDG.E.CONSTANT R0, desc[UR4][R2.64] ;  /* 0x0000000402007981 */ /* 0x0008a4000c1e9900 */
[----:B----4-:R-:W-:-:S04]  /*0140*/  FADD R2, R8, 9.9999997473787516356e-06 ;  /* 0x3727c5ac08027421 */ /* 0x010fc80000000000 */
[----:B------:R-:W-:Y:S01]  /*0150*/  VIADD R10, R2, 0xf3000000 ;  /* 0xf3000000020a7836 */ /* 0x000fe20000000000 */
[----:B------:R0:W1:Y:S04]  /*0160*/  MUFU.RSQ R5, R2 ;  /* 0x0000000200057308 */ /* 0x0000680000001400 */
[----:B------:R-:W-:Y:S01]  /*0170*/  ISETP.GT.U32.AND P0, PT, R10, 0x727fffff, PT ;  /* 0x727fffff0a00780c */ /* 0x000fe20003f04070 */
[----:B--2---:R-:W-:-:S12]  /*0180*/  FADD R0, R0, -R7 ;  /* 0x8000000700007221 */ /* 0x004fd80000000000 */
[----:B01----:R-:W-:Y:S05]  /*0190*/  @!P0 BRA `(.L_x_0) ;  /* 0x0000000000108947 */ /* 0x003fea0003800000 */
[----:B------:R-:W-:-:S07]  /*01a0*/  MOV R7, 0x1c0 ;  /* 0x000001c000077802 */ /* 0x000fce0000000f00 */
[----:B------:R-:W-:Y:S05]  /*01b0*/  CALL.REL.NOINC `($__internal_0_$__cuda_sm20_sqrt_rn_f32_slowpath) ;  /* 0x00000000005c7944 */ /* 0x000fea0003c00000 */
[----:B------:R-:W-:Y:S01]  /*01c0*/  IMAD.MOV.U32 R3, RZ, RZ, R5 ;  /* 0x000000ffff037224 */ /* 0x000fe200078e0005 */
[----:B------:R-:W-:Y:S06]  /*01d0*/  BRA `(.L_x_1) ;  /* 0x0000000000107947 */ /* 0x000fec0003800000 */
.L_x_0:
[----:B------:R-:W-:Y:S01]  /*01e0*/  FMUL.FTZ R3, R2, R5 ;  /* 0x0000000502037220 */ /* 0x000fe20000410000 */
[----:B------:R-:W-:-:S03]  /*01f0*/  FMUL.FTZ R5, R5, 0.5 ;  /* 0x3f00000005057820 */ /* 0x000fc60000410000 */
[----:B------:R-:W-:-:S04]  /*0200*/  FFMA R2, -R3, R3, R2 ;  /* 0x0000000303027223 */ /* 0x000fc80000000102 */
[----:B------:R-:W-:-:S07]  /*0210*/  FFMA R3, R2, R5, R3 ;  /* 0x0000000502037223 */ /* 0x000fce0000000003 */
.L_x_1:
[----:B------:R-:W0:Y:S01]  /*0220*/  MUFU.RCP R2, R3 ;  /* 0x0000000300027308 */ /* 0x000e220000001000 */
[----:B------:R-:W-:Y:S07]  /*0230*/  BSSY.RECONVERGENT B0, `(.L_x_2) ;  /* 0x000000b000007945 */ /* 0x000fee0003800200 */
[----:B------:R-:W1:Y:S01]  /*0240*/  FCHK P0, R0, R3 ;  /* 0x0000000300007302 */ /* 0x000e620000000000 */
[----:B0-----:R-:W-:-:S04]  /*0250*/  FFMA R5, R2, -R3, 1 ;  /* 0x3f80000002057423 */ /* 0x001fc80000000803 */
[----:B------:R-:W-:-:S04]  /*0260*/  FFMA R5, R2, R5, R2 ;  /* 0x0000000502057223 */ /* 0x000fc80000000002 */
[----:B------:R-:W-:-:S04]  /*0270*/  FFMA R2, R0, R5, RZ ;  /* 0x0000000500027223 */ /* 0x000fc800000000ff */
[----:B------:R-:W-:-:S04]  /*0280*/  FFMA R6, R2, -R3, R0 ;  /* 0x8000000302067223 */ /* 0x000fc80000000000 */
[----:B------:R-:W-:Y:S01]  /*0290*/  FFMA R7, R5, R6, R2 ;  /* 0x0000000605077223 */ /* 0x000fe20000000002 */
[----:B-1----:R-:W-:Y:S06]  /*02a0*/  @!P0 BRA `(.L_x_3) ;  /* 0x00000000000c8947 */ /* 0x002fec0003800000 */
[----:B------:R-:W-:-:S07]  /*02b0*/  MOV R2, 0x2d0 ;  /* 0x000002d000027802 */ /* 0x000fce0000000f00 */
[----:B------:R-:W-:Y:S05]  /*02c0*/  CALL.REL.NOINC `($__internal_1_$__cuda_sm3x_div_rn_noftz_f32_slowpath) ;  /* 0x0000000000787944 */ /* 0x000fea0003c00000 */
[----:B------:R-:W-:-:S07]  /*02d0*/  MOV R7, R0 ;  /* 0x0000000000077202 */ /* 0x000fce0000000f00 */
.L_x_3:
[----:B------:R-:W-:Y:S05]  /*02e0*/  BSYNC.RECONVERGENT B0 ;  /* 0x0000000000007941 */ /* 0x000fea0003800200 */
.L_x_2:
[----:B------:R-:W0:Y:S02]  /*02f0*/  LDC.64 R2, c[0x0][0x380] ;  /* 0x0000e000ff027b82 */ /* 0x000e240000000a00 */
[----:B0-----:R-:W-:-:S05]  /*0300*/  IMAD.WIDE.U32 R4, R4, 0x4, R2 ;  /* 0x0000000404047825 */ /* 0x001fca00078e0002 */
[----:B------:R-:W-:Y:S01]  /*0310*/  STG.E desc[UR4][R4.64], R7 ;  /* 0x0000000704007986 */ /* 0x000fe2000c101904 */
[----:B------:R-:W-:Y:S05]  /*0320*/  EXIT ;  /* 0x000000000000794d */ /* 0x000fea0003800000 */
        .weak           $__internal_0_$__cuda_sm20_sqrt_rn_f32_slowpath
        .type           $__internal_0_$__cuda_sm20_sqrt_rn_f32_slowpath,@function
        .size           $__internal_0_$__cuda_sm20_sqrt_rn_f32_slowpath,($__internal_1_$__cuda_sm3x_div_rn_noftz_f32_slowpath - $__internal_0_$__cuda_sm20_sqrt_rn_f32_slowpath)
$__internal_0_$__cuda_sm20_sqrt_rn_f32_slowpath:
[----:B------:R-:W-:-:S13]  /*0330*/  LOP3.LUT P0, RZ, R2, 0x7fffffff, RZ, 0xc0, !PT ;  /* 0x7fffffff02ff7812 */ /* 0x000fda000780c0ff */
[----:B------:R-:W-:Y:S01]  /*0340*/  @!P0 IMAD.MOV.U32 R3, RZ, RZ, R2 ;  /* 0x000000ffff038224 */ /* 0x000fe200078e0002 */
[----:B------:R-:W-:Y:S06]  /*0350*/  @!P0 BRA `(.L_x_4) ;  /* 0x0000000000448947 */ /* 0x000fec0003800000 */
[----:B------:R-:W-:-:S13]  /*0360*/  FSETP.GEU.FTZ.AND P0, PT, R2, RZ, PT ;  /* 0x000000ff0200720b */ /* 0x000fda0003f1e000 */
[----:B------:R-:W-:Y:S01]  /*0370*/  @!P0 IMAD.MOV.U32 R3, RZ, RZ, 0x7fffffff ;  /* 0x7fffffffff038424 */ /* 0x000fe200078e00ff */
[----:B------:R-:W-:Y:S06]  /*0380*/  @!P0 BRA `(.L_x_4) ;  /* 0x0000000000388947 */ /* 0x000fec0003800000 */
[----:B------:R-:W-:-:S13]  /*0390*/  FSETP.GTU.FTZ.AND P0, PT, |R2|, +INF , PT ;  /* 0x7f8000000200780b */ /* 0x000fda0003f1c200 */
[----:B------:R-:W-:Y:S01]  /*03a0*/  @P0 FADD.FTZ R3, R2, 1 ;  /* 0x3f80000002030421 */ /* 0x000fe20000010000 */
[----:B------:R-:W-:Y:S06]  /*03b0*/  @P0 BRA `(.L_x_4) ;  /* 0x00000000002c0947 */ /* 0x000fec0003800000 */
[----:B------:R-:W-:-:S13]  /*03c0*/  FSETP.NEU.FTZ.AND P0, PT, |R2|, +INF , PT ;  /* 0x7f8000000200780b */ /* 0x000fda0003f1d200 */
[----:B------:R-:W-:Y:S01]  /*03d0*/  @!P0 IMAD.MOV.U32 R3, RZ, RZ, R2 ;  /* 0x000000ffff038224 */ /* 0x000fe200078e0002 */
[----:B------:R-:W-:Y:S06]  /*03e0*/  @!P0 BRA `(.L_x_4) ;  /* 0x0000000000208947 */ /* 0x000fec0003800000 */
[----:B------:R-:W-:-:S04]  /*03f0*/  FFMA R2, R2, 1.84467440737095516160e+19, RZ ;  /* 0x5f80000002027823 */ /* 0x000fc800000000ff */
[----:B------:R-:W0:Y:S02]  /*0400*/  MUFU.RSQ R3, R2 ;  /* 0x0000000200037308 */ /* 0x000e240000001400 */
[----:B0-----:R-:W-:Y:S01]  /*0410*/  FMUL.FTZ R5, R2, R3 ;  /* 0x0000000302057220 */ /* 0x001fe20000410000 */
[----:B------:R-:W-:-:S03]  /*0420*/  FMUL.FTZ R3, R3, 0.5 ;  /* 0x3f00000003037820 */ /* 0x000fc60000410000 */
[----:B------:R-:W-:-:S04]  /*0430*/  FADD.FTZ R6, -R5, -RZ ;  /* 0x800000ff05067221 */ /* 0x000fc80000010100 */
[----:B------:R-:W-:-:S04]  /*0440*/  FFMA R6, R5, R6, R2 ;  /* 0x0000000605067223 */ /* 0x000fc80000000002 */
[----:B------:R-:W-:-:S04]  /*0450*/  FFMA R3, R6, R3, R5 ;  /* 0x0000000306037223 */ /* 0x000fc80000000005 */
[----:B------:R-:W-:-:S07]  /*0460*/  FMUL.FTZ R3, R3, 2.3283064365386962891e-10 ;  /* 0x2f80000003037820 */ /* 0x000fce0000410000 */
.L_x_4:
[----:B------:R-:W-:Y:S01]  /*0470*/  IMAD.MOV.U32 R5, RZ, RZ, R3 ;  /* 0x000000ffff057224 */ /* 0x000fe200078e0003 */
[----:B------:R-:W-:Y:S01]  /*0480*/  MOV R2, R7 ;  /* 0x0000000700027202 */ /* 0x000fe20000000f00 */
[----:B------:R-:W-:-:S04]  /*0490*/  IMAD.MOV.U32 R3, RZ, RZ, 0x0 ;  /* 0x00000000ff037424 */ /* 0x000fc800078e00ff */
[----:B------:R-:W-:Y:S05]  /*04a0*/  RET.REL.NODEC R2 `(default_function_kernel) ;  /* 0xfffffff802d47950 */ /* 0x000fea0003c3ffff */
        .weak           $__internal_1_$__cuda_sm3x_div_rn_noftz_f32_slowpath
        .type           $__internal_1_$__cuda_sm3x_div_rn_noftz_f32_slowpath,@function
        .size           $__internal_1_$__cuda_sm3x_div_rn_noftz_f32_slowpath,(.L_x_18 - $__internal_1_$__cuda_sm3x_div_rn_noftz_f32_slowpath)
$__internal_1_$__cuda_sm3x_div_rn_noftz_f32_slowpath:
[----:B------:R-:W-:Y:S01]  /*04b0*/  SHF.R.U32.HI R6, RZ, 0x17, R3 ;  /* 0x00000017ff067819 */ /* 0x000fe20000011603 */
[----:B------:R-:W-:Y:S01]  /*04c0*/  BSSY.RECONVERGENT B1, `(.L_x_5) ;  /* 0x0000063000017945 */ /* 0x000fe20003800200 */
[--C-:B------:R-:W-:Y:S02]  /*04d0*/  SHF.R.U32.HI R5, RZ, 0x17, R0.reuse ;  /* 0x00000017ff057819 */ /* 0x100fe40000011600 */
[----:B------:R-:W-:Y:S01]  /*04e0*/  LOP3.LUT R10, R6, 0xff, RZ, 0xc0, !PT ;  /* 0x000000ff060a7812 */ /* 0x000fe200078ec0ff */
[----:B------:R-:W-:Y:S01]  /*04f0*/  IMAD.MOV.U32 R6, RZ, RZ, R0 ;  /* 0x000000ffff067224 */ /* 0x000fe200078e0000 */
[----:B------:R-:W-:-:S03]  /*0500*/  LOP3.LUT R5, R5, 0xff, RZ, 0xc0, !PT ;  /* 0x000000ff05057812 */ /* 0x000fc600078ec0ff */
[----:B------:R-:W-:Y:S02]  /*0510*/  VIADD R9, R10, 0xffffffff ;  /* 0xffffffff0a097836 */ /* 0x000fe40000000000 */
[----:B------:R-:W-:-:S03]  /*0520*/  VIADD R8, R5, 0xffffffff ;  /* 0xffffffff05087836 */ /* 0x000fc60000000000 */
[----:B------:R-:W-:-:S04]  /*0530*/  ISETP.GT.U32.AND P0, PT, R9, 0xfd, PT ;  /* 0x000000fd0900780c */ /* 0x000fc80003f04070 */
[----:B------:R-:W-:-:S13]  /*0540*/  ISETP.GT.U32.OR P0, PT, R8, 0xfd, P0 ;  /* 0x000000fd0800780c */ /* 0x000fda0000704470 */
[----:B------:R-:W-:Y:S01]  /*0550*/  @!P0 MOV R7, RZ ;  /* 0x000000ff00078202 */ /* 0x000fe20000000f00 */
[----:B------:R-:W-:Y:S06]  /*0560*/  @!P0 BRA `(.L_x_6) ;  /* 0x00000000005c8947 */ /* 0x000fec0003800000 */
[----:B------:R-:W-:Y:S02]  /*0570*/  FSETP.GTU.FTZ.AND P1, PT, |R3|, +INF , PT ;  /* 0x7f8000000300780b */ /* 0x000fe40003f3c200 */
[----:B------:R-:W-:-:S04]  /*0580*/  FSETP.GTU.FTZ.AND P0, PT, |R0|, +INF , PT ;  /* 0x7f8000000000780b */ /* 0x000fc80003f1c200 */
[----:B------:R-:W-:-:S13]  /*0590*/  PLOP3.LUT P0, PT, P0, P1, PT, 0xf8, 0x8f ;  /* 0x00000000008f781c */ /* 0x000fda0000703f70 */
[----:B------:R-:W-:Y:S05]  /*05a0*/  @P0 BRA `(.L_x_7) ;  /* 0x00000004004c0947 */ /* 0x000fea0003800000 */
[----:B------:R-:W-:-:S13]  /*05b0*/  LOP3.LUT P0, RZ, R3, 0x7fffffff, R6, 0xc8, !PT ;  /* 0x7fffffff03ff7812 */ /* 0x000fda000780c806 */
[----:B------:R-:W-:Y:S05]  /*05c0*/  @!P0 BRA `(.L_x_8) ;  /* 0x00000004003c8947 */ /* 0x000fea0003800000 */
[C---:B------:R-:W-:Y:S02]  /*05d0*/  FSETP.NEU.FTZ.AND P2, PT, |R0|.reuse, +INF , PT ;  /* 0x7f8000000000780b */ /* 0x040fe40003f5d200 */
[----:B------:R-:W-:Y:S02]  /*05e0*/  FSETP.NEU.FTZ.AND P1, PT, |R3|, +INF , PT ;  /* 0x7f8000000300780b */ /* 0x000fe40003f3d200 */
[----:B------:R-:W-:-:S11]  /*05f0*/  FSETP.NEU.FTZ.AND P0, PT, |R0|, +INF , PT ;  /* 0x7f8000000000780b */ /* 0x000fd60003f1d200 */
[----:B------:R-:W-:Y:S05]  /*0600*/  @!P1 BRA !P2, `(.L_x_8) ;  /* 0x00000004002c9947 */ /* 0x000fea0005000000 */
[----:B------:R-:W-:-:S04]  /*0610*/  LOP3.LUT P2, RZ, R6, 0x7fffffff, RZ, 0xc0, !PT ;  /* 0x7fffffff06ff7812 */ /* 0x000fc8000784c0ff */
[----:B------:R-:W-:-:S13]  /*0620*/  PLOP3.LUT P1, PT, P1, P2, PT, 0x2f, 0xf2 ;  /* 0x0000000000f2781c */ /* 0x000fda0000f24577 */
[----:B------:R-:W-:Y:S05]  /*0630*/  @P1 BRA `(.L_x_9) ;  /* 0x0000000400181947 */ /* 0x000fea0003800000 */
[----:B------:R-:W-:-:S04]  /*0640*/  LOP3.LUT P1, RZ, R3, 0x7fffffff, RZ, 0xc0, !PT ;  /* 0x7fffffff03ff7812 */ /* 0x000fc8000782c0ff */
[----:B------:R-:W-:-:S13]  /*0650*/  PLOP3.LUT P0, PT, P0, P1, PT, 0x2f, 0xf2 ;  /* 0x0000000000f2781c */ /* 0x000fda0000702577 */
[----:B------:R-:W-:Y:S05]  /*0660*/  @P0 BRA `(.L_x_10) ;  /* 0x0000000400000947 */ /* 0x000fea0003800000 */
[----:B------:R-:W-:Y:S02]  /*0670*/  ISETP.GE.AND P0, PT, R8, RZ, PT ;  /* 0x000000ff0800720c */ /* 0x000fe40003f06270 */
[----:B------:R-:W-:-:S11]  /*0680*/  ISETP.GE.AND P1, PT, R9, RZ, PT ;  /* 0x000000ff0900720c */ /* 0x000fd60003f26270 */
[----:B------:R-:W-:Y:S02]  /*0690*/  @P0 IMAD.MOV.U32 R7, RZ, RZ, RZ ;  /* 0x000000ffff070224 */ /* 0x000fe400078e00ff */
[----:B------:R-:W-:Y:S01]  /*06a0*/  @!P0 FFMA R6, R0, 1.84467440737095516160e+19, RZ ;  /* 0x5f80000000068823 */ /* 0x000fe200000000ff */
[----:B------:R-:W-:Y:S02]  /*06b0*/  @!P0 IMAD.MOV.U32 R7, RZ, RZ, -0x40 ;  /* 0xffffffc0ff078424 */ /* 0x000fe400078e00ff */
[----:B------:R-:W-:Y:S02]  /*06c0*/  @!P1 FFMA R3, R3, 1.84467440737095516160e+19, RZ ;  /* 0x5f80000003039823 */ /* 0x000fe400000000ff */
[----:B------:R-:W-:-:S07]  /*06d0*/  @!P1 VIADD R7, R7, 0x40 ;  /* 0x0000004007079836 */ /* 0x000fce0000000000 */
.L_x_6:
[----:B------:R-:W-:Y:S01]  /*06e0*/  LEA R0, R10, 0xc0800000, 0x17 ;  /* 0xc08000000a007811 */ /* 0x000fe200078eb8ff */
[----:B------:R-:W-:Y:S01]  /*06f0*/  BSSY.RECONVERGENT B2, `(.L_x_11) ;  /* 0x0000036000027945 */ /* 0x000fe20003800200 */
[----:B------:R-:W-:-:S03]  /*0700*/  IADD3 R5, PT, PT, R5, -0x7f, RZ ;  /* 0xffffff8105057810 */ /* 0x000fc60007ffe0ff */
[----:B------:R-:W-:Y:S02]  /*0710*/  IMAD.IADD R3, R3, 0x1, -R0 ;  /* 0x0000000103037824 */ /* 0x000fe400078e0a00 */
[----:B------:R-:W-:Y:S02]  /*0720*/  IMAD R0, R5, -0x800000, R6 ;  /* 0xff80000005007824 */ /* 0x000fe400078e0206 */
[----:B------:R-:W0:Y:S01]  /*0730*/  MUFU.RCP R8, R3 ;  /* 0x0000000300087308 */ /* 0x000e220000001000 */
[----:B------:R-:W-:-:S04]  /*0740*/  FADD.FTZ R9, -R3, -RZ ;  /* 0x800000ff03097221 */ /* 0x000fc80000010100 */
[----:B0-----:R-:W-:-:S04]  /*0750*/  FFMA R11, R8, R9, 1 ;  /* 0x3f800000080b7423 */ /* 0x001fc80000000009 */
[----:B------:R-:W-:-:S04]  /*0760*/  FFMA R13, R8, R11, R8 ;  /* 0x0000000b080d7223 */ /* 0x000fc80000000008 */
[----:B------:R-:W-:-:S04]  /*0770*/  FFMA R6, R0, R13, RZ ;  /* 0x0000000d00067223 */ /* 0x000fc800000000ff */
[----:B------:R-:W-:-:S04]  /*0780*/  FFMA R11, R9, R6, R0 ;  /* 0x00000006090b7223 */ /* 0x000fc80000000000 */
[----:B------:R-:W-:Y:S01]  /*0790*/  FFMA R8, R13, R11, R6 ;  /* 0x0000000b0d087223 */ /* 0x000fe20000000006 */
[----:B------:R-:W-:-:S03]  /*07a0*/  IADD3 R6, PT, PT, R5, 0x7f, -R10 ;  /* 0x0000007f05067810 */ /* 0x000fc60007ffe80a */
[----:B------:R-:W-:Y:S02]  /*07b0*/  FFMA R9, R9, R8, R0 ;  /* 0x0000000809097223 */ /* 0x000fe40000000000 */
[----:B------:R-:W-:Y:S02]  /*07c0*/  IMAD.IADD R6, R6, 0x1, R7 ;  /* 0x0000000106067824 */ /* 0x000fe400078e0207 */
[----:B------:R-:W-:-:S05]  /*07d0*/  FFMA R0, R13, R9, R8 ;  /* 0x000000090d007223 */ /* 0x000fca0000000008 */
[----:B------:R-:W-:-:S04]  /*07e0*/  SHF.R.U32.HI R3, RZ, 0x17, R0 ;  /* 0x00000017ff037819 */ /* 0x000fc80000011600 */
[----:B------:R-:W-:-:S05]  /*07f0*/  LOP3.LUT R3, R3, 0xff, RZ, 0xc0, !PT ;  /* 0x000000ff03037812 */ /* 0x000fca00078ec0ff */
[----:B------:R-:W-:-:S04]  /*0800*/  IMAD.IADD R7, R3, 0x1, R6 ;  /* 0x0000000103077824 */ /* 0x000fc800078e0206 */
[----:B------:R-:W-:-:S05]  /*0810*/  VIADD R3, R7, 0xffffffff ;  /* 0xffffffff07037836 */ /* 0x000fca0000000000 */
[----:B------:R-:W-:-:S13]  /*0820*/  ISETP.GE.U32.AND P0, PT, R3, 0xfe, PT ;  /* 0x000000fe0300780c */ /* 0x000fda0003f06070 */
[----:B------:R-:W-:Y:S05]  /*0830*/  @!P0 BRA `(.L_x_12) ;  /* 0x0000000000808947 */ /* 0x000fea0003800000 */
[----:B------:R-:W-:-:S13]  /*0840*/  ISETP.GT.AND P0, PT, R7, 0xfe, PT ;  /* 0x000000fe0700780c */ /* 0x000fda0003f04270 */
[----:B------:R-:W-:Y:S05]  /*0850*/  @P0 BRA `(.L_x_13) ;  /* 0x00000000006c0947 */ /* 0x000fea0003800000 */
[----:B------:R-:W-:-:S13]  /*0860*/  ISETP.GE.AND P0, PT, R7, 0x1, PT ;  /* 0x000000010700780c */ /* 0x000fda0003f06270 */
[----:B------:R-:W-:Y:S05]  /*0870*/  @P0 BRA `(.L_x_14) ;  /* 0x0000000000740947 */ /* 0x000fea0003800000 */
[----:B------:R-:W-:Y:S02]  /*0880*/  ISETP.GE.AND P0, PT, R7, -0x18, PT ;  /* 0xffffffe80700780c */ /* 0x000fe40003f06270 */
[----:B------:R-:W-:-:S11]  /*0890*/  LOP3.LUT R0, R0, 0x80000000, RZ, 0xc0, !PT ;  /* 0x8000000000007812 */ /* 0x000fd600078ec0ff */
[----:B------:R-:W-:Y:S05]  /*08a0*/  @!P0 BRA `(.L_x_14) ;  /* 0x0000000000688947 */ /* 0x000fea0003800000 */
[CCC-:B------:R-:W-:Y:S01]  /*08b0*/  FFMA.RZ R3, R13.reuse, R9.reuse, R8.reuse ;  /* 0x000000090d037223 */ /* 0x1c0fe2000000c008 */
[-CC-:B------:R-:W-:Y:S01]  /*08c0*/  FFMA.RM R6, R13, R9.reuse, R8.reuse ;  /* 0x000000090d067223 */ /* 0x180fe20000004008 */
[C---:B------:R-:W-:Y:S02]  /*08d0*/  ISETP.NE.AND P2, PT, R7.reuse, RZ, PT ;  /* 0x000000ff0700720c */ /* 0x040fe40003f45270 */
[----:B------:R-:W-:Y:S02]  /*08e0*/  ISETP.NE.AND P1, PT, R7, RZ, PT ;  /* 0x000000ff0700720c */ /* 0x000fe40003f25270 */
[----:B------:R-:W-:Y:S01]  /*08f0*/  LOP3.LUT R5, R3, 0x7fffff, RZ, 0xc0, !PT ;  /* 0x007fffff03057812 */ /* 0x000fe200078ec0ff */
[----:B------:R-:W-:Y:S01]  /*0900*/  FFMA.RP R3, R13, R9, R8 ;  /* 0x000000090d037223 */ /* 0x000fe20000008008 */
[C---:B------:R-:W-:Y:S01]  /*0910*/  VIADD R8, R7.reuse, 0x20 ;  /* 0x0000002007087836 */ /* 0x040fe20000000000 */
[----:B------:R-:W-:Y:S02]  /*0920*/  IADD3 R7, PT, PT, -R7, RZ, RZ ;  /* 0x000000ff07077210 */ /* 0x000fe40007ffe1ff */
[----:B------:R-:W-:-:S02]  /*0930*/  LOP3.LUT R5, R5, 0x800000, RZ, 0xfc, !PT ;  /* 0x0080000005057812 */ /* 0x000fc400078efcff */
[----:B------:R-:W-:Y:S02]  /*0940*/  FSETP.NEU.FTZ.AND P0, PT, R3, R6, PT ;  /* 0x000000060300720b */ /* 0x000fe40003f1d000 */
[----:B------:R-:W-:Y:S02]  /*0950*/  SHF.L.U32 R8, R5, R8, RZ ;  /* 0x0000000805087219 */ /* 0x000fe400000006ff */
[----:B------:R-:W-:Y:S02]  /*0960*/  SEL R6, R7, RZ, P2 ;  /* 0x000000ff07067207 */ /* 0x000fe40001000000 */
[----:B------:R-:W-:Y:S02]  /*0970*/  ISETP.NE.AND P1, PT, R8, RZ, P1 ;  /* 0x000000ff0800720c */ /* 0x000fe40000f25270 */
[----:B------:R-:W-:Y:S02]  /*0980*/  SHF.R.U32.HI R6, RZ, R6, R5 ;  /* 0x00000006ff067219 */ /* 0x000fe40000011605 */
[----:B------:R-:W-:-:S02]  /*0990*/  PLOP3.LUT P0, PT, P0, P1, PT, 0xf8, 0x8f ;  /* 0x00000000008f781c */ /* 0x000fc40000703f70 */
[----:B------:R-:W-:Y:S02]  /*09a0*/  SHF.R.U32.HI R8, RZ, 0x1, R6 ;  /* 0x00000001ff087819 */ /* 0x000fe40000011606 */
[----:B------:R-:W-:-:S04]  /*09b0*/  SEL R3, RZ, 0x1, !P0 ;  /* 0x00000001ff037807 */ /* 0x000fc80004000000 */
[----:B------:R-:W-:-:S04]  /*09c0*/  LOP3.LUT R3, R3, 0x1, R8, 0xf8, !PT ;  /* 0x0000000103037812 */ /* 0x000fc800078ef808 */
[----:B------:R-:W-:-:S05]  /*09d0*/  LOP3.LUT R3, R3, R6, RZ, 0xc0, !PT ;  /* 0x0000000603037212 */ /* 0x000fca00078ec0ff */
[----:B------:R-:W-:-:S05]  /*09e0*/  IMAD.IADD R3, R8, 0x1, R3 ;  /* 0x0000000108037824 */ /* 0x000fca00078e0203 */
[----:B------:R-:W-:Y:S01]  /*09f0*/  LOP3.LUT R0, R3, R0, RZ, 0xfc, !PT ;  /* 0x0000000003007212 */ /* 0x000fe200078efcff */
[----:B------:R-:W-:Y:S06]  /*0a00*/  BRA `(.L_x_14) ;  /* 0x0000000000107947 */ /* 0x000fec0003800000 */
.L_x_13:
[----:B------:R-:W-:-:S04]  /*0a10*/  LOP3.LUT R0, R0, 0x80000000, RZ, 0xc0, !PT ;  /* 0x8000000000007812 */ /* 0x000fc800078ec0ff */
[----:B------:R-:W-:Y:S01]  /*0a20*/  LOP3.LUT R0, R0, 0x7f800000, RZ, 0xfc, !PT ;  /* 0x7f80000000007812 */ /* 0x000fe200078efcff */
[----:B------:R-:W-:Y:S06]  /*0a30*/  BRA `(.L_x_14) ;  /* 0x0000000000047947 */ /* 0x000fec0003800000 */
.L_x_12:
[----:B------:R-:W-:-:S07]  /*0a40*/  IMAD R0, R6, 0x800000, R0 ;  /* 0x0080000006007824 */ /* 0x000fce00078e0200 */
.L_x_14:
[----:B------:R-:W-:Y:S05]  /*0a50*/  BSYNC.RECONVERGENT B2 ;  /* 0x0000000000027941 */ /* 0x000fea0003800200 */
.L_x_11:
[----:B------:R-:W-:Y:S05]  /*0a60*/  BRA `(.L_x_15) ;  /* 0x0000000000207947 */ /* 0x000fea0003800000 */
.L_x_10:
[----:B------:R-:W-:-:S04]  /*0a70*/  LOP3.LUT R0, R3, 0x80000000, R6, 0x48, !PT ;  /* 0x8000000003007812 */ /* 0x000fc800078e4806 */
[----:B------:R-:W-:Y:S01]  /*0a80*/  LOP3.LUT R0, R0, 0x7f800000, RZ, 0xfc, !PT ;  /* 0x7f80000000007812 */ /* 0x000fe200078efcff */
[----:B------:R-:W-:Y:S06]  /*0a90*/  BRA `(.L_x_15) ;  /* 0x0000000000147947 */ /* 0x000fec0003800000 */
.L_x_9:
[----:B------:R-:W-:Y:S01]  /*0aa0*/  LOP3.LUT R0, R3, 0x80000000, R6, 0x48, !PT ;  /* 0x8000000003007812 */ /* 0x000fe200078e4806 */
[----:B------:R-:W-:Y:S06]  /*0ab0*/  BRA `(.L_x_15) ;  /* 0x00000000000c7947 */ /* 0x000fec0003800000 */
.L_x_8:
[----:B------:R-:W0:Y:S01]  /*0ac0*/  MUFU.RSQ R0, -QNAN ;  /* 0xffc0000000007908 */ /* 0x000e220000001400 */
[----:B------:R-:W-:Y:S05]  /*0ad0*/  BRA `(.L_x_15) ;  /* 0x0000000000047947 */ /* 0x000fea0003800000 */
.L_x_7:
[----:B------:R-:W-:-:S07]  /*0ae0*/  FADD.FTZ R0, R0, R3 ;  /* 0x0000000300007221 */ /* 0x000fce0000010000 */
.L_x_15:
[----:B------:R-:W-:Y:S05]  /*0af0*/  BSYNC.RECONVERGENT B1 ;  /* 0x0000000000017941 */ /* 0x000fea0003800200 */
.L_x_5:
[----:B------:R-:W-:-:S04]  /*0b00*/  IMAD.MOV.U32 R3, RZ, RZ, 0x0 ;  /* 0x00000000ff037424 */ /* 0x000fc800078e00ff */
[----:B0-----:R-:W-:Y:S05]  /*0b10*/  RET.REL.NODEC R2 `(default_function_kernel) ;  /* 0xfffffff402387950 */ /* 0x001fea0003c3ffff */
.L_x_16:
[----:B------:R-:W-:-:S00]  /*0b20*/  BRA `(.L_x_16) ;  /* 0xfffffffc00fc7947 */ /* 0x000fc0000383ffff */
[----:B------:R-:W-:-:S00]  /*0b30*/  NOP ;  /* 0x0000000000007918 */ /* 0x000fc00000000000 */
        /* <DEDUP_REMOVED lines=12> */
.L_x_18:


//--------------------- .nv.shared.reserved.0     --------------------------
	.section	.nv.shared.reserved.0,"aw",@nobits
	.weak		__nv_reservedSMEM_offset_0_alias
	.size		__nv_reservedSMEM_offset_0_alias, 0, 64
	.other		__nv_reservedSMEM_offset_0_alias,@"STO_CUDA_RESERVED_SHARED STV_DEFAULT"
__nv_reservedSMEM_offset_0_alias:
	.zero		0
	.zero		64


//--------------------- .nv.constant0.default_function_kernel --------------------------
	.section	.nv.constant0.default_function_kernel,"a",@progbits
	.sectionflags	@""
	.align	4
.nv.constant0.default_function_kernel:
	.zero		928


//--------------------- SYMBOLS --------------------------

	.type		.nv.reservedSmem.offset0,@object
	.size		.nv.reservedSmem.offset0,0x4
